//
// Generated by NVIDIA NVVM Compiler
//
// Compiler Build ID: CL-36424714
// Cuda compilation tools, release 13.0, V13.0.88
// Based on NVVM 20.0.0
//

.version 9.0
.target sm_100
.address_size 64

	// .globl	_Z12multi_kernelPiS_S_
// _ZZ12multi_kernelPiS_S_E6sh_var has been demoted

.visible .entry _Z12multi_kernelPiS_S_(
	.param .u64 .ptr .align 1 _Z12multi_kernelPiS_S__param_0,
	.param .u64 .ptr .align 1 _Z12multi_kernelPiS_S__param_1,
	.param .u64 .ptr .align 1 _Z12multi_kernelPiS_S__param_2
)
{
	.reg .pred 	%p<2>;
	.reg .b32 	%r<86>;
	.reg .b64 	%rd<13>;
	// demoted variable
	.shared .align 4 .b8 _ZZ12multi_kernelPiS_S_E6sh_var[16000];
	ld.param.u64 	%rd2, [_Z12multi_kernelPiS_S__param_0];
	ld.param.u64 	%rd3, [_Z12multi_kernelPiS_S__param_1];
	ld.param.u64 	%rd4, [_Z12multi_kernelPiS_S__param_2];
	cvta.to.global.u64 	%rd5, %rd4;
	cvta.to.global.u64 	%rd6, %rd3;
	cvta.to.global.u64 	%rd7, %rd2;
	mov.u32 	%r7, %ctaid.x;
	mov.u32 	%r8, %ctaid.y;
	mov.u32 	%r9, %tid.x;
	mad.lo.s32 	%r10, %r8, 4000, %r9;
	mul.wide.u32 	%rd8, %r10, 4;
	add.s64 	%rd9, %rd7, %rd8;
	ld.global.u32 	%r11, [%rd9];
	mad.lo.s32 	%r12, %r9, 9, %r7;
	mul.wide.u32 	%rd10, %r12, 4;
	add.s64 	%rd11, %rd6, %rd10;
	ld.global.u32 	%r13, [%rd11];
	mul.lo.s32 	%r14, %r13, %r11;
	shl.b32 	%r15, %r9, 2;
	mov.u32 	%r16, _ZZ12multi_kernelPiS_S_E6sh_var;
	add.s32 	%r17, %r16, %r15;
	st.shared.u32 	[%r17], %r14;
	bar.sync 	0;
	mad.lo.s32 	%r18, %r8, 9, %r7;
	mul.wide.u32 	%rd12, %r18, 4;
	add.s64 	%rd1, %rd5, %rd12;
	mov.b32 	%r85, 0;
	mov.b32 	%r84, 64;
$L__BB0_1:
	add.s32 	%r20, %r16, %r84;
	ld.shared.u32 	%r21, [%r20+-64];
	add.s32 	%r22, %r21, %r85;
	ld.shared.u32 	%r23, [%r20+-60];
	add.s32 	%r24, %r23, %r22;
	ld.shared.u32 	%r25, [%r20+-56];
	add.s32 	%r26, %r25, %r24;
	ld.shared.u32 	%r27, [%r20+-52];
	add.s32 	%r28, %r27, %r26;
	ld.shared.u32 	%r29, [%r20+-48];
	add.s32 	%r30, %r29, %r28;
	ld.shared.u32 	%r31, [%r20+-44];
	add.s32 	%r32, %r31, %r30;
	ld.shared.u32 	%r33, [%r20+-40];
	add.s32 	%r34, %r33, %r32;
	ld.shared.u32 	%r35, [%r20+-36];
	add.s32 	%r36, %r35, %r34;
	ld.shared.u32 	%r37, [%r20+-32];
	add.s32 	%r38, %r37, %r36;
	ld.shared.u32 	%r39, [%r20+-28];
	add.s32 	%r40, %r39, %r38;
	ld.shared.u32 	%r41, [%r20+-24];
	add.s32 	%r42, %r41, %r40;
	ld.shared.u32 	%r43, [%r20+-20];
	add.s32 	%r44, %r43, %r42;
	ld.shared.u32 	%r45, [%r20+-16];
	add.s32 	%r46, %r45, %r44;
	ld.shared.u32 	%r47, [%r20+-12];
	add.s32 	%r48, %r47, %r46;
	ld.shared.u32 	%r49, [%r20+-8];
	add.s32 	%r50, %r49, %r48;
	ld.shared.u32 	%r51, [%r20+-4];
	add.s32 	%r52, %r51, %r50;
	ld.shared.u32 	%r53, [%r20];
	add.s32 	%r54, %r53, %r52;
	ld.shared.u32 	%r55, [%r20+4];
	add.s32 	%r56, %r55, %r54;
	ld.shared.u32 	%r57, [%r20+8];
	add.s32 	%r58, %r57, %r56;
	ld.shared.u32 	%r59, [%r20+12];
	add.s32 	%r60, %r59, %r58;
	ld.shared.u32 	%r61, [%r20+16];
	add.s32 	%r62, %r61, %r60;
	ld.shared.u32 	%r63, [%r20+20];
	add.s32 	%r64, %r63, %r62;
	ld.shared.u32 	%r65, [%r20+24];
	add.s32 	%r66, %r65, %r64;
	ld.shared.u32 	%r67, [%r20+28];
	add.s32 	%r68, %r67, %r66;
	ld.shared.u32 	%r69, [%r20+32];
	add.s32 	%r70, %r69, %r68;
	ld.shared.u32 	%r71, [%r20+36];
	add.s32 	%r72, %r71, %r70;
	ld.shared.u32 	%r73, [%r20+40];
	add.s32 	%r74, %r73, %r72;
	ld.shared.u32 	%r75, [%r20+44];
	add.s32 	%r76, %r75, %r74;
	ld.shared.u32 	%r77, [%r20+48];
	add.s32 	%r78, %r77, %r76;
	ld.shared.u32 	%r79, [%r20+52];
	add.s32 	%r80, %r79, %r78;
	ld.shared.u32 	%r81, [%r20+56];
	add.s32 	%r82, %r81, %r80;
	ld.shared.u32 	%r83, [%r20+60];
	add.s32 	%r85, %r83, %r82;
	add.s32 	%r84, %r84, 128;
	setp.ne.s32 	%p1, %r84, 16064;
	@%p1 bra 	$L__BB0_1;
	st.global.u32 	[%rd1], %r85;
	ret;

}


// ===== COMPILED SASS (sm_100) =====

	.target	sm_100

	.elftype	@"ET_EXEC"


//--------------------- .note.nv.tkinfo           --------------------------
	.section	.note.nv.tkinfo,"",@"SHT_NOTE"
	.sectionflags	@"SHF_NOTE_NV_TKINFO"
	.tkinfo
        /*0018*/ 	.word	0x00000002
        /*0030*/ 	.string	""
        /*0030*/ 	.string	"ptxas"
        /*0030*/ 	.string	"Cuda compilation tools, release 13.0, V13.0.88"
        /*0030*/ 	.string	"Build cuda_13.0.r13.0/compiler.36424714_0"
        /*0030*/ 	.string	"-arch sm_100 -m 64 "



//--------------------- .note.nv.cuinfo           --------------------------
	.section	.note.nv.cuinfo,"",@"SHT_NOTE"
	.sectionflags	@"SHF_NOTE_NV_CUINFO"
        /*0018*/ 	.short	0x0002
        /*001a*/ 	.short	0x0064
        /*001c*/ 	.short	0x0082
	.zero		2


//--------------------- .nv.info                  --------------------------
	.section	.nv.info,"",@"SHT_CUDA_INFO"
	.align	4


	//----- nvinfo : EIATTR_REGCOUNT
	.align		4
        /*0000*/ 	.byte	0x04, 0x2f
        /*0002*/ 	.short	(.L_1 - .L_0)
	.align		4
.L_0:
        /*0004*/ 	.word	index@(_Z12multi_kernelPiS_S_)
        /*0008*/ 	.word	0x0000001e


	//----- nvinfo : EIATTR_FRAME_SIZE
	.align		4
.L_1:
        /*000c*/ 	.byte	0x04, 0x11
        /*000e*/ 	.short	(.L_3 - .L_2)
	.align		4
.L_2:
        /*0010*/ 	.word	index@(_Z12multi_kernelPiS_S_)
        /*0014*/ 	.word	0x00000000


	//----- nvinfo : EIATTR_MIN_STACK_SIZE
	.align		4
.L_3:
        /*0018*/ 	.byte	0x04, 0x12
        /*001a*/ 	.short	(.L_5 - .L_4)
	.align		4
.L_4:
        /*001c*/ 	.word	index@(_Z12multi_kernelPiS_S_)
        /*0020*/ 	.word	0x00000000
.L_5:


//--------------------- .nv.compat                --------------------------
	.section	.nv.compat,"",@"SHT_CUDA_COMPAT_INFO"
	.align	4
        /*0000*/ 	.byte	0x02, 0x09, 0x00, 0x00, 0x02, 0x02, 0x01, 0x00, 0x02, 0x05, 0x05, 0x00, 0x03, 0x07, 0x01, 0x01
        /*0010*/ 	.byte	0x02, 0x03, 0x00, 0x00, 0x02, 0x06, 0x01, 0x00, 0x04, 0x0b, 0x08, 0x00, 0x09, 0x00, 0x00, 0x00
        /*0020*/ 	.byte	0x00, 0x00, 0x00, 0x00


//--------------------- .nv.info._Z12multi_kernelPiS_S_ --------------------------
	.section	.nv.info._Z12multi_kernelPiS_S_,"",@"SHT_CUDA_INFO"
	.sectionflags	@""
	.align	4


	//----- nvinfo : EIATTR_CUDA_API_VERSION
	.align		4
        /*0000*/ 	.byte	0x04, 0x37
        /*0002*/ 	.short	(.L_7 - .L_6)
.L_6:
        /*0004*/ 	.word	0x00000082


	//----- nvinfo : EIATTR_KPARAM_INFO
	.align		4
.L_7:
        /*0008*/ 	.byte	0x04, 0x17
        /*000a*/ 	.short	(.L_9 - .L_8)
.L_8:
        /*000c*/ 	.word	0x00000000
        /*0010*/ 	.short	0x0002
        /*0012*/ 	.short	0x0010
        /*0014*/ 	.byte	0x00, 0xf5, 0x21, 0x00


	//----- nvinfo : EIATTR_KPARAM_INFO
	.align		4
.L_9:
        /*0018*/ 	.byte	0x04, 0x17
        /*001a*/ 	.short	(.L_11 - .L_10)
.L_10:
        /*001c*/ 	.word	0x00000000
        /*0020*/ 	.short	0x0001
        /*0022*/ 	.short	0x0008
        /*0024*/ 	.byte	0x00, 0xf5, 0x21, 0x00


	//----- nvinfo : EIATTR_KPARAM_INFO
	.align		4
.L_11:
        /*0028*/ 	.byte	0x04, 0x17
        /*002a*/ 	.short	(.L_13 - .L_12)
.L_12:
        /*002c*/ 	.word	0x00000000
        /*0030*/ 	.short	0x0000
        /*0032*/ 	.short	0x0000
        /*0034*/ 	.byte	0x00, 0xf5, 0x21, 0x00


	//----- nvinfo : EIATTR_SPARSE_MMA_MASK
	.align		4
.L_13:
        /*0038*/ 	.byte	0x03, 0x50
        /*003a*/ 	.short	0x0000


	//----- nvinfo : EIATTR_MAXREG_COUNT
	.align		4
        /*003c*/ 	.byte	0x03, 0x1b
        /*003e*/ 	.short	0x00ff


	//----- nvinfo : EIATTR_NUM_BARRIERS
	.align		4
        /*0040*/ 	.byte	0x02, 0x4c
        /*0042*/ 	.byte	0x01
	.zero		1


	//----- nvinfo : EIATTR_MERCURY_ISA_VERSION
	.align		4
        /*0044*/ 	.byte	0x03, 0x5f
        /*0046*/ 	.short	0x0101


	//----- nvinfo : EIATTR_VRC_CTA_INIT_COUNT
	.align		4
        /*0048*/ 	.byte	0x02, 0x4a
	.zero		1
	.zero		1


	//----- nvinfo : EIATTR_EXIT_INSTR_OFFSETS
	.align		4
        /*004c*/ 	.byte	0x04, 0x1c
        /*004e*/ 	.short	(.L_15 - .L_14)


	//   ....[0]....
.L_14:
        /*0050*/ 	.word	0x00000350


	//----- nvinfo : EIATTR_CBANK_PARAM_SIZE
	.align		4
.L_15:
        /*0054*/ 	.byte	0x03, 0x19
        /*0056*/ 	.short	0x0018


	//----- nvinfo : EIATTR_PARAM_CBANK
	.align		4
        /*0058*/ 	.byte	0x04, 0x0a
        /*005a*/ 	.short	(.L_17 - .L_16)
	.align		4
.L_16:
        /*005c*/ 	.word	index@(.nv.constant0._Z12multi_kernelPiS_S_)
        /*0060*/ 	.short	0x0380
        /*0062*/ 	.short	0x0018


	//----- nvinfo : EIATTR_SW_WAR
	.align		4
.L_17:
        /*0064*/ 	.byte	0x04, 0x36
        /*0066*/ 	.short	(.L_19 - .L_18)
.L_18:
        /*0068*/ 	.word	0x00000008
.L_19:


//--------------------- .nv.callgraph             --------------------------
	.section	.nv.callgraph,"",@"SHT_CUDA_CALLGRAPH"
	.align	4
	.sectionentsize	8
	.align		4
        /*0000*/ 	.word	0x00000000
	.align		4
        /*0004*/ 	.word	0xffffffff
	.align		4
        /*0008*/ 	.word	0x00000000
	.align		4
        /*000c*/ 	.word	0xfffffffe
	.align		4
        /*0010*/ 	.word	0x00000000
	.align		4
        /*0014*/ 	.word	0xfffffffd
	.align		4
        /*0018*/ 	.word	0x00000000
	.align		4
        /*001c*/ 	.word	0xfffffffc


//--------------------- .text._Z12multi_kernelPiS_S_ --------------------------
	.section	.text._Z12multi_kernelPiS_S_,"ax",@progbits
	.align	128
        .global         _Z12multi_kernelPiS_S_
        .type           _Z12multi_kernelPiS_S_,@function
        .size           _Z12multi_kernelPiS_S_,(.L_x_2 - _Z12multi_kernelPiS_S_)
        .other          _Z12multi_kernelPiS_S_,@"STO_CUDA_ENTRY STV_DEFAULT"
_Z12multi_kernelPiS_S_:
.text._Z12multi_kernelPiS_S_:
[----:B------:R-:W-:Y:S01]  /*0000*/  LDC R1, c[0x0][0x37c] ;  /* 0x0000df00ff017b82 */ /* 0x000fe20000000800 */
[----:B------:R-:W0:Y:S07]  /*0010*/  S2R R0, SR_CTAID.Y ;  /* 0x0000000000007919 */ /* 0x000e2e0000002600 */
[----:B------:R-:W1:Y:S01]  /*0020*/  LDC.64 R2, c[0x0][0x380] ;  /* 0x0000e000ff027b82 */ /* 0x000e620000000a00 */
[----:B------:R-:W2:Y:S01]  /*0030*/  LDCU.64 UR6, c[0x0][0x358] ;  /* 0x00006b00ff0677ac */ /* 0x000ea20008000a00 */
[----:B------:R-:W0:Y:S01]  /*0040*/  S2R R8, SR_TID.X ;  /* 0x0000000000087919 */ /* 0x000e220000002100 */
[----:B------:R-:W3:Y:S05]  /*0050*/  S2R R11, SR_CTAID.X ;  /* 0x00000000000b7919 */ /* 0x000eea0000002500 */
[----:B------:R-:W4:Y:S01]  /*0060*/  LDC.64 R4, c[0x0][0x388] ;  /* 0x0000e200ff047b82 */ /* 0x000f220000000a00 */
[----:B0-----:R-:W-:-:S02]  /*0070*/  IMAD R7, R0, 0xfa0, R8 ;  /* 0x00000fa000077824 */ /* 0x001fc400078e0208 */
[----:B---3--:R-:W-:Y:S02]  /*0080*/  IMAD R9, R8, 0x9, R11 ;  /* 0x0000000908097824 */ /* 0x008fe400078e020b */
[----:B-1----:R-:W-:-:S03]  /*0090*/  IMAD.WIDE.U32 R2, R7, 0x4, R2 ;  /* 0x0000000407027825 */ /* 0x002fc600078e0002 */
[----:B------:R-:W0:Y:S01]  /*00a0*/  S2UR UR5, SR_CgaCtaId ;  /* 0x00000000000579c3 */ /* 0x000e220000008800 */
[----:B----4-:R-:W-:Y:S02]  /*00b0*/  IMAD.WIDE.U32 R4, R9, 0x4, R4 ;  /* 0x0000000409047825 */ /* 0x010fe400078e0004 */
[----:B--2---:R-:W2:Y:S01]  /*00c0*/  LDG.E R2, desc[UR6][R2.64] ;  /* 0x0000000602027981 */ /* 0x004ea2000c1e1900 */
[----:B------:R-:W-:-:S04]  /*00d0*/  UMOV UR4, 0x400 ;  /* 0x0000040000047882 */ /* 0x000fc80000000000 */
[----:B------:R-:W1:Y:S01]  /*00e0*/  LDC.64 R6, c[0x0][0x390] ;  /* 0x0000e400ff067b82 */ /* 0x000e620000000a00 */
[----:B------:R-:W2:Y:S01]  /*00f0*/  LDG.E R5, desc[UR6][R4.64] ;  /* 0x0000000604057981 */ /* 0x000ea2000c1e1900 */
[----:B------:R-:W-:Y:S02]  /*0100*/  IMAD R11, R0, 0x9, R11 ;  /* 0x00000009000b7824 */ /* 0x000fe400078e020b */
[----:B------:R-:W-:Y:S02]  /*0110*/  IMAD.MOV.U32 R27, RZ, RZ, RZ ;  /* 0x000000ffff1b7224 */ /* 0x000fe400078e00ff */
[----:B------:R-:W-:Y:S01]  /*0120*/  IMAD.MOV.U32 R0, RZ, RZ, 0x40 ;  /* 0x00000040ff007424 */ /* 0x000fe200078e00ff */
[----:B0-----:R-:W-:-:S06]  /*0130*/  ULEA UR4, UR5, UR4, 0x18 ;  /* 0x0000000405047291 */ /* 0x001fcc000f8ec0ff */
[----:B------:R-:W-:Y:S01]  /*0140*/  LEA R9, R8, UR4, 0x2 ;  /* 0x0000000408097c11 */ /* 0x000fe2000f8e10ff */
[----:B--2---:R-:W-:Y:S02]  /*0150*/  IMAD R8, R2, R5, RZ ;  /* 0x0000000502087224 */ /* 0x004fe400078e02ff */
[----:B-1----:R-:W-:-:S03]  /*0160*/  IMAD.WIDE.U32 R2, R11, 0x4, R6 ;  /* 0x000000040b027825 */ /* 0x002fc600078e0006 */
[----:B------:R0:W-:Y:S01]  /*0170*/  STS [R9], R8 ;  /* 0x0000000809007388 */ /* 0x0001e20000000800 */
[----:B------:R-:W-:Y:S06]  /*0180*/  BAR.SYNC.DEFER_BLOCKING 0x0 ;  /* 0x0000000000007b1d */ /* 0x000fec0000010000 */
.L_x_0:
[----:B------:R-:W1:Y:S04]  /*0190*/  LDS.128 R16, [R0+UR4+-0x40] ;  /* 0xffffc00400107984 */ /* 0x000e680008000c00 */
[----:B------:R-:W2:Y:S04]  /*01a0*/  LDS.128 R20, [R0+UR4+-0x30] ;  /* 0xffffd00400147984 */ /* 0x000ea80008000c00 */
[----:B------:R-:W3:Y:S04]  /*01b0*/  LDS.128 R4, [R0+UR4+-0x20] ;  /* 0xffffe00400047984 */ /* 0x000ee80008000c00 */
[----:B0-----:R-:W0:Y:S04]  /*01c0*/  LDS.128 R8, [R0+UR4+-0x10] ;  /* 0xfffff00400087984 */ /* 0x001e280008000c00 */
[----:B------:R-:W4:Y:S01]  /*01d0*/  LDS.128 R12, [R0+UR4] ;  /* 0x00000004000c7984 */ /* 0x000f220008000c00 */
[----:B-1----:R-:W-:-:S04]  /*01e0*/  IADD3 R16, PT, PT, R17, R16, R27 ;  /* 0x0000001011107210 */ /* 0x002fc80007ffe01b */
[----:B------:R-:W-:Y:S02]  /*01f0*/  IADD3 R24, PT, PT, R19, R18, R16 ;  /* 0x0000001213187210 */ /* 0x000fe40007ffe010 */
[----:B------:R-:W1:Y:S02]  /*0200*/  LDS.128 R16, [R0+UR4+0x10] ;  /* 0x0000100400107984 */ /* 0x000e640008000c00 */
[----:B--2---:R-:W-:-:S04]  /*0210*/  IADD3 R20, PT, PT, R21, R20, R24 ;  /* 0x0000001415147210 */ /* 0x004fc80007ffe018 */
[----:B------:R-:W-:Y:S02]  /*0220*/  IADD3 R24, PT, PT, R23, R22, R20 ;  /* 0x0000001617187210 */ /* 0x000fe40007ffe014 */
[----:B------:R-:W2:Y:S02]  /*0230*/  LDS.128 R20, [R0+UR4+0x20] ;  /* 0x0000200400147984 */ /* 0x000ea40008000c00 */
[----:B---3--:R-:W-:Y:S02]  /*0240*/  IADD3 R4, PT, PT, R5, R4, R24 ;  /* 0x0000000405047210 */ /* 0x008fe40007ffe018 */
[----:B------:R3:W5:Y:S02]  /*0250*/  LDS.128 R24, [R0+UR4+0x30] ;  /* 0x0000300400187984 */ /* 0x0007640008000c00 */
[----:B------:R-:W-:-:S04]  /*0260*/  IADD3 R4, PT, PT, R7, R6, R4 ;  /* 0x0000000607047210 */ /* 0x000fc80007ffe004 */
[----:B0-----:R-:W-:Y:S01]  /*0270*/  IADD3 R4, PT, PT, R9, R8, R4 ;  /* 0x0000000809047210 */ /* 0x001fe20007ffe004 */
[----:B---3--:R-:W-:-:S03]  /*0280*/  VIADD R0, R0, 0x80 ;  /* 0x0000008000007836 */ /* 0x008fc60000000000 */
[----:B------:R-:W-:Y:S02]  /*0290*/  IADD3 R4, PT, PT, R11, R10, R4 ;  /* 0x0000000a0b047210 */ /* 0x000fe40007ffe004 */
[----:B------:R-:W-:Y:S02]  /*02a0*/  ISETP.NE.AND P0, PT, R0, 0x3ec0, PT ;  /* 0x00003ec00000780c */ /* 0x000fe40003f05270 */
[----:B----4-:R-:W-:-:S04]  /*02b0*/  IADD3 R4, PT, PT, R13, R12, R4 ;  /* 0x0000000c0d047210 */ /* 0x010fc80007ffe004 */
[----:B------:R-:W-:-:S04]  /*02c0*/  IADD3 R4, PT, PT, R15, R14, R4 ;  /* 0x0000000e0f047210 */ /* 0x000fc80007ffe004 */
[----:B-1----:R-:W-:-:S04]  /*02d0*/  IADD3 R4, PT, PT, R17, R16, R4 ;  /* 0x0000001011047210 */ /* 0x002fc80007ffe004 */
[----:B------:R-:W-:-:S04]  /*02e0*/  IADD3 R4, PT, PT, R19, R18, R4 ;  /* 0x0000001213047210 */ /* 0x000fc80007ffe004 */
[----:B--2---:R-:W-:-:S04]  /*02f0*/  IADD3 R4, PT, PT, R21, R20, R4 ;  /* 0x0000001415047210 */ /* 0x004fc80007ffe004 */
[----:B------:R-:W-:-:S04]  /*0300*/  IADD3 R4, PT, PT, R23, R22, R4 ;  /* 0x0000001617047210 */ /* 0x000fc80007ffe004 */
[----:B-----5:R-:W-:-:S04]  /*0310*/  IADD3 R4, PT, PT, R25, R24, R4 ;  /* 0x0000001819047210 */ /* 0x020fc80007ffe004 */
[----:B------:R-:W-:Y:S01]  /*0320*/  IADD3 R27, PT, PT, R27, R26, R4 ;  /* 0x0000001a1b1b7210 */ /* 0x000fe20007ffe004 */
[----:B------:R-:W-:Y:S06]  /*0330*/  @P0 BRA `(.L_x_0) ;  /* 0xfffffffc00940947 */ /* 0x000fec000383ffff */
[----:B------:R-:W-:Y:S01]  /*0340*/  STG.E desc[UR6][R2.64], R27 ;  /* 0x0000001b02007986 */ /* 0x000fe2000c101906 */
[----:B------:R-:W-:Y:S05]  /*0350*/  EXIT ;  /* 0x000000000000794d */ /* 0x000fea0003800000 */
.L_x_1:
[----:B------:R-:W-:-:S00]  /*0360*/  BRA `(.L_x_1) ;  /* 0xfffffffc00fc7947 */ /* 0x000fc0000383ffff */
[----:B------:R-:W-:-:S00]  /*0370*/  NOP ;  /* 0x0000000000007918 */ /* 0x000fc00000000000 */
        /* <DEDUP_REMOVED lines=8> */
.L_x_2:


//--------------------- .nv.shared._Z12multi_kernelPiS_S_ --------------------------
	.section	.nv.shared._Z12multi_kernelPiS_S_,"aw",@nobits
	.sectionflags	@""
	.align	4
.nv.shared._Z12multi_kernelPiS_S_:
	.zero		17024


//--------------------- .nv.shared.reserved.0     --------------------------
	.section	.nv.shared.reserved.0,"aw",@nobits
	.weak		__nv_reservedSMEM_offset_0_alias
	.size		__nv_reservedSMEM_offset_0_alias, 0, 64
	.other		__nv_reservedSMEM_offset_0_alias,@"STO_CUDA_RESERVED_SHARED STV_DEFAULT"
__nv_reservedSMEM_offset_0_alias:
	.zero		0
	.zero		64


//--------------------- .nv.constant0._Z12multi_kernelPiS_S_ --------------------------
	.section	.nv.constant0._Z12multi_kernelPiS_S_,"a",@progbits
	.sectionflags	@""
	.align	4
.nv.constant0._Z12multi_kernelPiS_S_:
	.zero		920


//--------------------- SYMBOLS --------------------------

	.type		.nv.reservedSmem.offset0,@object
	.size		.nv.reservedSmem.offset0,0x4
	.type		.nv.reservedSmem.cap,@object
	.size		.nv.reservedSmem.cap,0x4
